	.headerflags	@"EF_CUDA_TEXMODE_UNIFIED EF_CUDA_64BIT_ADDRESS EF_CUDA_ACCELERATORS EF_CUDA_SM90 EF_CUDA_VIRTUAL_SM(EF_CUDA_SM90)"
	.elftype	@"ET_EXEC"


//--------------------- .nv.info                  --------------------------
	.section	.nv.info,"",@"SHT_CUDA_INFO"
	.align	4


	//----- nvinfo : EIATTR_REGCOUNT
	.align		4
        /*0000*/ 	.byte	0x04, 0x2f
        /*0002*/ 	.short	(.L_1 - .L_0)
	.align		4
.L_0:
        /*0004*/ 	.word	index@(triton_poi_fused_cat_7)
        /*0008*/ 	.word	0x00000020


	//----- nvinfo : EIATTR_MIN_STACK_SIZE
	.align		4
.L_1:
        /*000c*/ 	.byte	0x04, 0x12
        /*000e*/ 	.short	(.L_3 - .L_2)
	.align		4
.L_2:
        /*0010*/ 	.word	index@(triton_poi_fused_cat_7)
        /*0014*/ 	.word	0x00000000


	//----- nvinfo : EIATTR_FRAME_SIZE
	.align		4
.L_3:
        /*0018*/ 	.byte	0x04, 0x11
        /*001a*/ 	.short	(.L_5 - .L_4)
	.align		4
.L_4:
        /*001c*/ 	.word	index@(triton_poi_fused_cat_7)
        /*0020*/ 	.word	0x00000000


	//----- nvinfo : EIATTR_MIN_STACK_SIZE
	.align		4
.L_5:
        /*0024*/ 	.byte	0x04, 0x12
        /*0026*/ 	.short	(.L_7 - .L_6)
	.align		4
.L_6:
        /*0028*/ 	.word	index@(triton_poi_fused_cat_7)
        /*002c*/ 	.word	0x00000000
.L_7:


//--------------------- .nv.info.triton_poi_fused_cat_7 --------------------------
	.section	.nv.info.triton_poi_fused_cat_7,"",@"SHT_CUDA_INFO"
	.sectionflags	@""
	.align	4


	//----- nvinfo : EIATTR_CUDA_API_VERSION
	.align		4
        /*0000*/ 	.byte	0x04, 0x37
        /*0002*/ 	.short	(.L_9 - .L_8)
.L_8:
        /*0004*/ 	.word	0x0000007c


	//----- nvinfo : EIATTR_KPARAM_INFO
	.align		4
.L_9:
        /*0008*/ 	.byte	0x04, 0x17
        /*000a*/ 	.short	(.L_11 - .L_10)
.L_10:
        /*000c*/ 	.word	0x00000000
        /*0010*/ 	.short	0x000a
        /*0012*/ 	.short	0x0050
        /*0014*/ 	.byte	0x00, 0xf0, 0x11, 0x00


	//----- nvinfo : EIATTR_KPARAM_INFO
	.align		4
.L_11:
        /*0018*/ 	.byte	0x04, 0x17
        /*001a*/ 	.short	(.L_13 - .L_12)
.L_12:
        /*001c*/ 	.word	0x00000000
        /*0020*/ 	.short	0x0009
        /*0022*/ 	.short	0x0048
        /*0024*/ 	.byte	0x00, 0xf4, 0x21, 0x00


	//----- nvinfo : EIATTR_KPARAM_INFO
	.align		4
.L_13:
        /*0028*/ 	.byte	0x04, 0x17
        /*002a*/ 	.short	(.L_15 - .L_14)
.L_14:
        /*002c*/ 	.word	0x00000000
        /*0030*/ 	.short	0x0008
        /*0032*/ 	.short	0x0040
        /*0034*/ 	.byte	0x00, 0xf4, 0x21, 0x00


	//----- nvinfo : EIATTR_KPARAM_INFO
	.align		4
.L_15:
        /*0038*/ 	.byte	0x04, 0x17
        /*003a*/ 	.short	(.L_17 - .L_16)
.L_16:
        /*003c*/ 	.word	0x00000000
        /*0040*/ 	.short	0x0007
        /*0042*/ 	.short	0x0038
        /*0044*/ 	.byte	0x00, 0xf4, 0x21, 0x00


	//----- nvinfo : EIATTR_KPARAM_INFO
	.align		4
.L_17:
        /*0048*/ 	.byte	0x04, 0x17
        /*004a*/ 	.short	(.L_19 - .L_18)
.L_18:
        /*004c*/ 	.word	0x00000000
        /*0050*/ 	.short	0x0006
        /*0052*/ 	.short	0x0030
        /*0054*/ 	.byte	0x00, 0xf4, 0x21, 0x00


	//----- nvinfo : EIATTR_KPARAM_INFO
	.align		4
.L_19:
        /*0058*/ 	.byte	0x04, 0x17
        /*005a*/ 	.short	(.L_21 - .L_20)
.L_20:
        /*005c*/ 	.word	0x00000000
        /*0060*/ 	.short	0x0005
        /*0062*/ 	.short	0x0028
        /*0064*/ 	.byte	0x00, 0xf4, 0x21, 0x00


	//----- nvinfo : EIATTR_KPARAM_INFO
	.align		4
.L_21:
        /*0068*/ 	.byte	0x04, 0x17
        /*006a*/ 	.short	(.L_23 - .L_22)
.L_22:
        /*006c*/ 	.word	0x00000000
        /*0070*/ 	.short	0x0004
        /*0072*/ 	.short	0x0020
        /*0074*/ 	.byte	0x00, 0xf4, 0x21, 0x00


	//----- nvinfo : EIATTR_KPARAM_INFO
	.align		4
.L_23:
        /*0078*/ 	.byte	0x04, 0x17
        /*007a*/ 	.short	(.L_25 - .L_24)
.L_24:
        /*007c*/ 	.word	0x00000000
        /*0080*/ 	.short	0x0003
        /*0082*/ 	.short	0x0018
        /*0084*/ 	.byte	0x00, 0xf4, 0x21, 0x00


	//----- nvinfo : EIATTR_KPARAM_INFO
	.align		4
.L_25:
        /*0088*/ 	.byte	0x04, 0x17
        /*008a*/ 	.short	(.L_27 - .L_26)
.L_26:
        /*008c*/ 	.word	0x00000000
        /*0090*/ 	.short	0x0002
        /*0092*/ 	.short	0x0010
        /*0094*/ 	.byte	0x00, 0xf4, 0x21, 0x00


	//----- nvinfo : EIATTR_KPARAM_INFO
	.align		4
.L_27:
        /*0098*/ 	.byte	0x04, 0x17
        /*009a*/ 	.short	(.L_29 - .L_28)
.L_28:
        /*009c*/ 	.word	0x00000000
        /*00a0*/ 	.short	0x0001
        /*00a2*/ 	.short	0x0008
        /*00a4*/ 	.byte	0x00, 0xf4, 0x21, 0x00


	//----- nvinfo : EIATTR_KPARAM_INFO
	.align		4
.L_29:
        /*00a8*/ 	.byte	0x04, 0x17
        /*00aa*/ 	.short	(.L_31 - .L_30)
.L_30:
        /*00ac*/ 	.word	0x00000000
        /*00b0*/ 	.short	0x0000
        /*00b2*/ 	.short	0x0000
        /*00b4*/ 	.byte	0x00, 0xf4, 0x21, 0x00


	//----- nvinfo : EIATTR_SPARSE_MMA_MASK
	.align		4
.L_31:
        /*00b8*/ 	.byte	0x03, 0x50
        /*00ba*/ 	.short	0x0000


	//----- nvinfo : EIATTR_MAXREG_COUNT
	.align		4
        /*00bc*/ 	.byte	0x03, 0x1b
        /*00be*/ 	.short	0x00ff


	//----- nvinfo : EIATTR_EXIT_INSTR_OFFSETS
	.align		4
        /*00c0*/ 	.byte	0x04, 0x1c
        /*00c2*/ 	.short	(.L_33 - .L_32)


	//   ....[0]....
.L_32:
        /*00c4*/ 	.word	0x00000800


	//----- nvinfo : EIATTR_REQNTID
	.align		4
.L_33:
        /*00c8*/ 	.byte	0x04, 0x10
        /*00ca*/ 	.short	(.L_35 - .L_34)
.L_34:
        /*00cc*/ 	.word	0x00000100
        /*00d0*/ 	.word	0x00000001
        /*00d4*/ 	.word	0x00000001


	//----- nvinfo : EIATTR_CBANK_PARAM_SIZE
	.align		4
.L_35:
        /*00d8*/ 	.byte	0x03, 0x19
        /*00da*/ 	.short	0x0054


	//----- nvinfo : EIATTR_PARAM_CBANK
	.align		4
        /*00dc*/ 	.byte	0x04, 0x0a
        /*00de*/ 	.short	(.L_37 - .L_36)
	.align		4
.L_36:
        /*00e0*/ 	.word	index@(.nv.constant0.triton_poi_fused_cat_7)
        /*00e4*/ 	.short	0x0210
        /*00e6*/ 	.short	0x0054


	//----- nvinfo : EIATTR_SW_WAR
	.align		4
.L_37:
        /*00e8*/ 	.byte	0x04, 0x36
        /*00ea*/ 	.short	(.L_39 - .L_38)
.L_38:
        /*00ec*/ 	.word	0x00000008
.L_39:


//--------------------- .nv.callgraph             --------------------------
	.section	.nv.callgraph,"",@"SHT_CUDA_CALLGRAPH"
	.align	4
	.sectionentsize	8
	.align		4
        /*0000*/ 	.word	0x00000000
	.align		4
        /*0004*/ 	.word	0xffffffff
	.align		4
        /*0008*/ 	.word	0x00000000
	.align		4
        /*000c*/ 	.word	0xfffffffe
	.align		4
        /*0010*/ 	.word	0x00000000
	.align		4
        /*0014*/ 	.word	0xfffffffd
	.align		4
        /*0018*/ 	.word	0x00000000
	.align		4
        /*001c*/ 	.word	0xfffffffc


//--------------------- .text.triton_poi_fused_cat_7 --------------------------
	.section	.text.triton_poi_fused_cat_7,"ax",@progbits
	.align	128
        .global         triton_poi_fused_cat_7
        .type           triton_poi_fused_cat_7,@function
        .size           triton_poi_fused_cat_7,(.L_x_1 - triton_poi_fused_cat_7)
        .other          triton_poi_fused_cat_7,@"STO_CUDA_ENTRY STV_DEFAULT"
triton_poi_fused_cat_7:
.text.triton_poi_fused_cat_7:
[----:B------:R-:W-:Y:S01]  /*0000*/  LDC R1, c[0x0][0x28] ;  /* 0x00000a00ff017b82 */ /* 0x000fe20000000800 */
[----:B------:R-:W1:Y:S07]  /*0010*/  S2R R0, SR_TID.X ;  /* 0x0000000000007919 */ /* 0x000e6e0000002100 */
[----:B------:R-:W2:Y:S01]  /*0020*/  LDC.64 R26, c[0x0][0x218] ;  /* 0x00008600ff1a7b82 */ /* 0x000ea20000000a00 */
[----:B------:R-:W-:Y:S01]  /*0030*/  IMAD.MOV.U32 R22, RZ, RZ, RZ ;  /* 0x000000ffff167224 */ /* 0x000fe200078e00ff */
[----:B------:R-:W-:Y:S01]  /*0040*/  ULDC.64 UR4, c[0x0][0x208] ;  /* 0x0000820000047ab9 */ /* 0x000fe20000000a00 */
[----:B------:R-:W3:Y:S01]  /*0050*/  S2R R21, SR_CTAID.X ;  /* 0x0000000000157919 */ /* 0x000ee20000002500 */
[----:B------:R-:W-:-:S04]  /*0060*/  IMAD.MOV.U32 R20, RZ, RZ, RZ ;  /* 0x000000ffff147224 */ /* 0x000fc800078e00ff */
[----:B------:R-:W4:Y:S08]  /*0070*/  LDC.64 R16, c[0x0][0x228] ;  /* 0x00008a00ff107b82 */ /* 0x000f300000000a00 */
[----:B------:R-:W5:Y:S08]  /*0080*/  LDC.64 R14, c[0x0][0x230] ;  /* 0x00008c00ff0e7b82 */ /* 0x000f700000000a00 */
[----:B------:R-:W2:Y:S01]  /*0090*/  LDC.64 R10, c[0x0][0x238] ;  /* 0x00008e00ff0a7b82 */ /* 0x000ea20000000a00 */
[----:B-1----:R-:W-:-:S07]  /*00a0*/  IMAD.SHL.U32 R0, R0, 0x2, RZ ;  /* 0x0000000200007824 */ /* 0x002fce00078e00ff */
[----:B------:R-:W1:Y:S01]  /*00b0*/  LDC.64 R12, c[0x0][0x240] ;  /* 0x00009000ff0c7b82 */ /* 0x000e620000000a00 */
[----:B---3--:R-:W-:Y:S02]  /*00c0*/  SHF.R.S32.HI R2, RZ, 0x16, R21 ;  /* 0x00000016ff027819 */ /* 0x008fe40000011415 */
[----:B------:R-:W-:Y:S02]  /*00d0*/  LOP3.LUT R0, R0, 0x1fe, RZ, 0xc0, !PT ;  /* 0x000001fe00007812 */ /* 0x000fe400078ec0ff */
[----:B------:R-:W-:-:S03]  /*00e0*/  SGXT R2, R2, 0x1 ;  /* 0x000000010202781a */ /* 0x000fc60000000200 */
[----:B------:R-:W3:Y:S01]  /*00f0*/  LDC.64 R6, c[0x0][0x250] ;  /* 0x00009400ff067b82 */ /* 0x000ee20000000a00 */
[----:B------:R-:W-:-:S04]  /*0100*/  IMAD R21, R21, 0x200, R0 ;  /* 0x0000020015157824 */ /* 0x000fc800078e0200 */
[----:B------:R-:W-:Y:S01]  /*0110*/  IMAD.HI R24, R21, 0x2aaaaaab, RZ ;  /* 0x2aaaaaab15187827 */ /* 0x000fe200078e02ff */
[----:B------:R-:W-:-:S04]  /*0120*/  LEA.HI R0, R2, R21, RZ, 0xc ;  /* 0x0000001502007211 */ /* 0x000fc800078f60ff */
[----:B------:R-:W-:Y:S02]  /*0130*/  SHF.R.S32.HI R23, RZ, 0xc, R0 ;  /* 0x0000000cff177819 */ /* 0x000fe40000011400 */
[----:B------:R-:W-:Y:S02]  /*0140*/  SHF.R.U32.HI R5, RZ, 0x1f, R24 ;  /* 0x0000001fff057819 */ /* 0x000fe40000011618 */
[----:B------:R-:W-:Y:S01]  /*0150*/  LOP3.LUT R0, R0, 0xfffff000, RZ, 0xc0, !PT ;  /* 0xfffff00000007812 */ /* 0x000fe200078ec0ff */
[----:B------:R-:W-:Y:S01]  /*0160*/  IMAD.HI R2, R23, 0x2aaaaaab, RZ ;  /* 0x2aaaaaab17027827 */ /* 0x000fe200078e02ff */
[----:B------:R-:W-:-:S03]  /*0170*/  LEA.HI.SX32 R24, R24, R5, 0xf ;  /* 0x0000000518187211 */ /* 0x000fc600078f7aff */
[----:B------:R-:W-:Y:S01]  /*0180*/  IMAD.IADD R5, R21, 0x1, -R0 ;  /* 0x0000000115057824 */ /* 0x000fe200078e0a00 */
[----:B------:R-:W-:-:S03]  /*0190*/  SHF.R.U32.HI R3, RZ, 0x1f, R2 ;  /* 0x0000001fff037819 */ /* 0x000fc60000011602 */
[----:B------:R-:W-:Y:S01]  /*01a0*/  IMAD R0, R24, 0x20000, R5 ;  /* 0x0002000018007824 */ /* 0x000fe200078e0205 */
[----:B------:R-:W-:Y:S02]  /*01b0*/  LEA.HI R4, R2, R3, RZ, 0x1b ;  /* 0x0000000302047211 */ /* 0x000fe400078fd8ff */
[----:B------:R-:W1:Y:S03]  /*01c0*/  LDC.64 R2, c[0x0][0x220] ;  /* 0x00008800ff027b82 */ /* 0x000e660000000a00 */
[----:B------:R-:W-:-:S04]  /*01d0*/  IMAD R23, R4, -0xc0, R23 ;  /* 0xffffff4004177824 */ /* 0x000fc800078e0217 */
[C---:B------:R-:W-:Y:S01]  /*01e0*/  VIADD R19, R23.reuse, 0xffffffc0 ;  /* 0xffffffc017137836 */ /* 0x040fe20000000000 */
[C---:B------:R-:W-:Y:S01]  /*01f0*/  LOP3.LUT R4, R23.reuse, 0xffffffe0, RZ, 0xc0, !PT ;  /* 0xffffffe017047812 */ /* 0x040fe200078ec0ff */
[--C-:B------:R-:W-:Y:S02]  /*0200*/  IMAD R25, R23, 0x1000, R0.reuse ;  /* 0x0000100017197824 */ /* 0x100fe400078e0200 */
[----:B------:R-:W-:Y:S01]  /*0210*/  IMAD R5, R19, 0x1000, R0 ;  /* 0x0000100013057824 */ /* 0x000fe200078e0200 */
[C---:B------:R-:W-:Y:S02]  /*0220*/  ISETP.NE.AND P2, PT, R4.reuse, 0x40, PT ;  /* 0x000000400400780c */ /* 0x040fe40003f45270 */
[C---:B------:R-:W-:Y:S01]  /*0230*/  ISETP.NE.AND P1, PT, R4.reuse, 0x60, PT ;  /* 0x000000600400780c */ /* 0x040fe20003f25270 */
[----:B--2---:R-:W-:Y:S01]  /*0240*/  IMAD.WIDE R26, R5, 0x4, R26 ;  /* 0x00000004051a7825 */ /* 0x004fe200078e021a */
[----:B------:R-:W-:-:S03]  /*0250*/  ISETP.NE.AND P4, PT, R4, 0x80, PT ;  /* 0x000000800400780c */ /* 0x000fc60003f85270 */
[----:B------:R-:W-:Y:S02]  /*0260*/  VIADD R5, R25, 0xfffa0000 ;  /* 0xfffa000019057836 */ /* 0x000fe40000000000 */
[----:B01----:R-:W-:Y:S01]  /*0270*/  IMAD.WIDE R18, R19, 0x4, R2 ;  /* 0x0000000413127825 */ /* 0x003fe200078e0202 */
[----:B------:R-:W-:-:S04]  /*0280*/  CS2R R2, SRZ ;  /* 0x0000000000027805 */ /* 0x000fc8000001ff00 */
[----:B------:R-:W2:Y:S01]  /*0290*/  @!P2 LDG.E.EL R22, desc[UR4][R18.64] ;  /* 0x000000041216a981 */ /* 0x000ea2000c2e1900 */
[----:B----4-:R-:W-:Y:S02]  /*02a0*/  IMAD.WIDE R16, R5, 0x4, R16 ;  /* 0x0000000405107825 */ /* 0x010fe400078e0210 */
[----:B------:R-:W0:Y:S01]  /*02b0*/  LDC.64 R4, c[0x0][0x248] ;  /* 0x00009200ff047b82 */ /* 0x000e220000000a00 */
[----:B------:R1:W4:Y:S01]  /*02c0*/  @!P2 LDG.E.64 R2, desc[UR4][R26.64] ;  /* 0x000000041a02a981 */ /* 0x000322000c1e1b00 */
[----:B------:R-:W-:Y:S01]  /*02d0*/  CS2R R8, SRZ ;  /* 0x0000000000087805 */ /* 0x000fe2000001ff00 */
[----:B------:R-:W-:Y:S02]  /*02e0*/  IMAD.MOV.U32 R0, RZ, RZ, RZ ;  /* 0x000000ffff007224 */ /* 0x000fe400078e00ff */
[----:B------:R3:W4:Y:S01]  /*02f0*/  @!P2 LDG.E.EL R20, desc[UR4][R18.64] ;  /* 0x000000041214a981 */ /* 0x000722000c2e1900 */
[----:B-----5:R-:W-:-:S03]  /*0300*/  IMAD.WIDE R14, R23, 0x4, R14 ;  /* 0x00000004170e7825 */ /* 0x020fc600078e020e */
[----:B------:R5:W4:Y:S01]  /*0310*/  @!P1 LDG.E.64 R8, desc[UR4][R16.64] ;  /* 0x0000000410089981 */ /* 0x000b22000c1e1b00 */
[----:B------:R-:W-:Y:S01]  /*0320*/  VIADD R29, R25, 0xfff80000 ;  /* 0xfff80000191d7836 */ /* 0x000fe20000000000 */
[----:B-1----:R-:W-:Y:S01]  /*0330*/  CS2R R26, SRZ ;  /* 0x00000000001a7805 */ /* 0x002fe2000001ff00 */
[----:B------:R-:W-:Y:S01]  /*0340*/  IMAD.WIDE R12, R23, 0x4, R12 ;  /* 0x00000004170c7825 */ /* 0x000fe200078e020c */
[----:B------:R-:W4:Y:S01]  /*0350*/  @!P1 LDG.E.EL R0, desc[UR4][R14.64+-0x180] ;  /* 0xfffe80040e009981 */ /* 0x000f22000c2e1900 */
[----:B---3--:R-:W-:Y:S02]  /*0360*/  CS2R R18, SRZ ;  /* 0x0000000000127805 */ /* 0x008fe4000001ff00 */
[----:B------:R-:W-:Y:S01]  /*0370*/  IMAD.WIDE R10, R29, 0x4, R10 ;  /* 0x000000041d0a7825 */ /* 0x000fe200078e020a */
[----:B------:R-:W3:Y:S01]  /*0380*/  @!P4 LDG.E.EL R26, desc[UR4][R12.64+-0x200] ;  /* 0xfffe00040c1ac981 */ /* 0x000ee2000c2e1900 */
[----:B------:R-:W-:-:S03]  /*0390*/  ISETP.GT.AND P3, PT, R23, 0x9f, PT ;  /* 0x0000009f1700780c */ /* 0x000fc60003f64270 */
[----:B------:R1:W3:Y:S01]  /*03a0*/  @!P4 LDG.E.64 R18, desc[UR4][R10.64] ;  /* 0x000000040a12c981 */ /* 0x0002e2000c1e1b00 */
[----:B------:R-:W-:Y:S01]  /*03b0*/  VIADD R25, R25, 0xfff60000 ;  /* 0xfff6000019197836 */ /* 0x000fe20000000000 */
[----:B-----5:R-:W-:Y:S01]  /*03c0*/  CS2R R16, SRZ ;  /* 0x0000000000107805 */ /* 0x020fe2000001ff00 */
[----:B------:R-:W-:Y:S01]  /*03d0*/  IMAD.WIDE R6, R23, 0x4, R6 ;  /* 0x0000000417067825 */ /* 0x000fe200078e0206 */
[----:B------:R5:W3:Y:S03]  /*03e0*/  @!P4 LDG.E.EL R27, desc[UR4][R12.64+-0x200] ;  /* 0xfffe00040c1bc981 */ /* 0x000ae6000c2e1900 */
[----:B0-----:R-:W-:Y:S01]  /*03f0*/  IMAD.WIDE R4, R25, 0x4, R4 ;  /* 0x0000000419047825 */ /* 0x001fe200078e0204 */
[----:B------:R-:W-:Y:S01]  /*0400*/  CS2R R28, SRZ ;  /* 0x00000000001c7805 */ /* 0x000fe2000001ff00 */
[----:B-1----:R-:W0:Y:S02]  /*0410*/  LDC.64 R10, c[0x0][0x210] ;  /* 0x00008400ff0a7b82 */ /* 0x002e240000000a00 */
[----:B------:R-:W-:Y:S01]  /*0420*/  IMAD.MOV.U32 R25, RZ, RZ, RZ ;  /* 0x000000ffff197224 */ /* 0x000fe200078e00ff */
[----:B------:R2:W3:Y:S04]  /*0430*/  @P3 LDG.E.64 R16, desc[UR4][R4.64] ;  /* 0x0000000404103981 */ /* 0x0004e8000c1e1b00 */
[----:B------:R-:W3:Y:S04]  /*0440*/  @P3 LDG.E.EL R28, desc[UR4][R6.64+-0x280] ;  /* 0xfffd8004061c3981 */ /* 0x000ee8000c2e1900 */
[----:B------:R3:W3:Y:S04]  /*0450*/  @P3 LDG.E.EL R25, desc[UR4][R6.64+-0x280] ;  /* 0xfffd800406193981 */ /* 0x0006e8000c2e1900 */
[----:B------:R-:W3:Y:S01]  /*0460*/  @!P1 LDG.E.EL R29, desc[UR4][R14.64+-0x180] ;  /* 0xfffe80040e1d9981 */ /* 0x000ee2000c2e1900 */
[----:B-----5:R-:W-:Y:S01]  /*0470*/  IMAD R13, R24, -0xc0000, R21 ;  /* 0xfff40000180d7824 */ /* 0x020fe200078e0215 */
[----:B------:R-:W-:-:S03]  /*0480*/  ISETP.GE.AND P0, PT, R23, 0x40, PT ;  /* 0x000000401700780c */ /* 0x000fc60003f06270 */
[----:B------:R-:W-:-:S04]  /*0490*/  IMAD R13, R24, 0x40000, R13 ;  /* 0x00040000180d7824 */ /* 0x000fc800078e020d */
[----:B0-----:R-:W-:Y:S01]  /*04a0*/  IMAD.WIDE R10, R13, 0x4, R10 ;  /* 0x000000040d0a7825 */ /* 0x001fe200078e020a */
[----:B------:R-:W-:-:S06]  /*04b0*/  CS2R R12, SRZ ;  /* 0x00000000000c7805 */ /* 0x000fcc000001ff00 */
[----:B------:R0:W5:Y:S01]  /*04c0*/  @!P0 LDG.E.64 R12, desc[UR4][R10.64] ;  /* 0x000000040a0c8981 */ /* 0x000162000c1e1b00 */
[----:B--2---:R-:W-:Y:S02]  /*04d0*/  SEL R5, R22, RZ, !P2 ;  /* 0x000000ff16057207 */ /* 0x004fe40005000000 */
[----:B----4-:R-:W-:Y:S02]  /*04e0*/  SEL R2, R2, RZ, !P2 ;  /* 0x000000ff02027207 */ /* 0x010fe40005000000 */
[----:B------:R-:W-:Y:S02]  /*04f0*/  SEL R3, R3, RZ, !P2 ;  /* 0x000000ff03037207 */ /* 0x000fe40005000000 */
[----:B------:R-:W-:Y:S02]  /*0500*/  FSETP.GT.AND P5, PT, R2, -R5, PT ;  /* 0x800000050200720b */ /* 0x000fe40003fa4000 */
[----:B------:R-:W-:Y:S01]  /*0510*/  SEL R20, R20, RZ, !P2 ;  /* 0x000000ff14147207 */ /* 0x000fe20005000000 */
[----:B------:R-:W-:-:S03]  /*0520*/  FADD R2, R2, R5 ;  /* 0x0000000502027221 */ /* 0x000fc60000000000 */
[C---:B------:R-:W-:Y:S02]  /*0530*/  FSETP.GT.AND P6, PT, R3.reuse, -R20, PT ;  /* 0x800000140300720b */ /* 0x040fe40003fc4000 */
[----:B------:R-:W-:Y:S02]  /*0540*/  SEL R5, R0, RZ, !P1 ;  /* 0x000000ff00057207 */ /* 0x000fe40004800000 */
[----:B------:R-:W-:Y:S01]  /*0550*/  SEL R8, R8, RZ, !P1 ;  /* 0x000000ff08087207 */ /* 0x000fe20004800000 */
[----:B------:R-:W-:Y:S02]  /*0560*/  FADD R0, R3, R20 ;  /* 0x0000001403007221 */ /* 0x000fe40000000000 */
[----:B------:R-:W-:Y:S01]  /*0570*/  @!P5 FMUL R2, R2, 0.20000000298023223877 ;  /* 0x3e4ccccd0202d820 */ /* 0x000fe20000400000 */
[----:B------:R-:W-:Y:S02]  /*0580*/  FSETP.GT.AND P5, PT, R8, -R5, PT ;  /* 0x800000050800720b */ /* 0x000fe40003fa4000 */
[----:B---3--:R-:W-:-:S02]  /*0590*/  SEL R7, R26, RZ, !P4 ;  /* 0x000000ff1a077207 */ /* 0x008fc40006000000 */
[----:B------:R-:W-:Y:S01]  /*05a0*/  SEL R18, R18, RZ, !P4 ;  /* 0x000000ff12127207 */ /* 0x000fe20006000000 */
[----:B------:R-:W-:-:S03]  /*05b0*/  @!P6 FMUL R0, R0, 0.20000000298023223877 ;  /* 0x3e4ccccd0000e820 */ /* 0x000fc60000400000 */
[----:B------:R-:W-:Y:S01]  /*05c0*/  FSETP.GT.AND P6, PT, R18, -R7, PT ;  /* 0x800000071200720b */ /* 0x000fe20003fc4000 */
[----:B------:R-:W-:Y:S01]  /*05d0*/  FADD R3, R8, R5 ;  /* 0x0000000508037221 */ /* 0x000fe20000000000 */
[----:B------:R-:W-:Y:S02]  /*05e0*/  SEL R19, R19, RZ, !P4 ;  /* 0x000000ff13137207 */ /* 0x000fe40006000000 */
[----:B------:R-:W-:Y:S01]  /*05f0*/  SEL R4, R27, RZ, !P4 ;  /* 0x000000ff1b047207 */ /* 0x000fe20006000000 */
[----:B------:R-:W-:Y:S01]  /*0600*/  @!P5 FMUL R3, R3, 0.20000000298023223877 ;  /* 0x3e4ccccd0303d820 */ /* 0x000fe20000400000 */
[----:B------:R-:W-:Y:S02]  /*0610*/  FADD R8, R18, R7 ;  /* 0x0000000712087221 */ /* 0x000fe40000000000 */
[----:B------:R-:W-:Y:S02]  /*0620*/  FSETP.GT.AND P5, PT, R19, -R4, PT ;  /* 0x800000041300720b */ /* 0x000fe40003fa4000 */
[----:B------:R-:W-:-:S02]  /*0630*/  SEL R6, R17, RZ, P3 ;  /* 0x000000ff11067207 */ /* 0x000fc40001800000 */
[----:B------:R-:W-:Y:S01]  /*0640*/  SEL R25, R25, RZ, P3 ;  /* 0x000000ff19197207 */ /* 0x000fe20001800000 */
[----:B------:R-:W-:-:S03]  /*0650*/  @!P6 FMUL R8, R8, 0.20000000298023223877 ;  /* 0x3e4ccccd0808e820 */ /* 0x000fc60000400000 */
[----:B------:R-:W-:Y:S01]  /*0660*/  FSETP.GT.AND P6, PT, R6, -R25, PT ;  /* 0x800000190600720b */ /* 0x000fe20003fc4000 */
[----:B------:R-:W-:Y:S01]  /*0670*/  FADD R7, R19, R4 ;  /* 0x0000000413077221 */ /* 0x000fe20000000000 */
[----:B------:R-:W-:Y:S02]  /*0680*/  SEL R16, R16, RZ, P3 ;  /* 0x000000ff10107207 */ /* 0x000fe40001800000 */
[----:B0-----:R-:W-:Y:S01]  /*0690*/  SEL R11, R28, RZ, P3 ;  /* 0x000000ff1c0b7207 */ /* 0x001fe20001800000 */
[----:B------:R-:W-:Y:S01]  /*06a0*/  @!P5 FMUL R7, R7, 0.20000000298023223877 ;  /* 0x3e4ccccd0707d820 */ /* 0x000fe20000400000 */
[----:B------:R-:W-:Y:S01]  /*06b0*/  FADD R25, R6, R25 ;  /* 0x0000001906197221 */ /* 0x000fe20000000000 */
[----:B------:R-:W-:Y:S01]  /*06c0*/  SEL R29, R29, RZ, !P1 ;  /* 0x000000ff1d1d7207 */ /* 0x000fe20004800000 */
[----:B------:R-:W0:Y:S01]  /*06d0*/  LDC.64 R4, c[0x0][0x258] ;  /* 0x00009600ff047b82 */ /* 0x000e220000000a00 */
[----:B------:R-:W-:Y:S02]  /*06e0*/  FSETP.GT.AND P5, PT, R16, -R11, PT ;  /* 0x8000000b1000720b */ /* 0x000fe40003fa4000 */
[----:B------:R-:W-:-:S02]  /*06f0*/  SEL R6, R9, RZ, !P1 ;  /* 0x000000ff09067207 */ /* 0x000fc40004800000 */
[----:B------:R-:W-:Y:S02]  /*0700*/  @!P6 FMUL R25, R25, 0.20000000298023223877 ;  /* 0x3e4ccccd1919e820 */ /* 0x000fe40000400000 */
[----:B------:R-:W-:Y:S01]  /*0710*/  FSETP.GT.AND P6, PT, R6, -R29, PT ;  /* 0x8000001d0600720b */ /* 0x000fe20003fc4000 */
[----:B------:R-:W-:Y:S01]  /*0720*/  FADD R9, R16, R11 ;  /* 0x0000000b10097221 */ /* 0x000fe20000000000 */
[----:B------:R-:W-:-:S05]  /*0730*/  FADD R6, R6, R29 ;  /* 0x0000001d06067221 */ /* 0x000fca0000000000 */
[----:B------:R-:W-:Y:S01]  /*0740*/  @!P5 FMUL R9, R9, 0.20000000298023223877 ;  /* 0x3e4ccccd0909d820 */ /* 0x000fe20000400000 */
[----:B------:R-:W-:-:S04]  /*0750*/  @P4 FSEL R7, R25, RZ, P3 ;  /* 0x000000ff19074208 */ /* 0x000fc80001800000 */
[----:B------:R-:W-:Y:S01]  /*0760*/  @P4 FSEL R8, R9, RZ, P3 ;  /* 0x000000ff09084208 */ /* 0x000fe20001800000 */
[----:B------:R-:W-:Y:S01]  /*0770*/  @!P6 FMUL R6, R6, 0.20000000298023223877 ;  /* 0x3e4ccccd0606e820 */ /* 0x000fe20000400000 */
[----:B-----5:R-:W-:Y:S02]  /*0780*/  SEL R13, R13, RZ, !P0 ;  /* 0x000000ff0d0d7207 */ /* 0x020fe40004000000 */
[----:B------:R-:W-:Y:S02]  /*0790*/  @P2 FSEL R2, R3, R8, !P1 ;  /* 0x0000000803022208 */ /* 0x000fe40004800000 */
[----:B------:R-:W-:Y:S02]  /*07a0*/  SEL R3, R12, RZ, !P0 ;  /* 0x000000ff0c037207 */ /* 0x000fe40004000000 */
[----:B------:R-:W-:Y:S01]  /*07b0*/  @P2 FSEL R0, R6, R7, !P1 ;  /* 0x0000000706002208 */ /* 0x000fe20004800000 */
[----:B0-----:R-:W-:Y:S01]  /*07c0*/  IMAD.WIDE R4, R21, 0x4, R4 ;  /* 0x0000000415047825 */ /* 0x001fe200078e0204 */
[----:B------:R-:W-:-:S02]  /*07d0*/  SEL R2, R3, R2, !P0 ;  /* 0x0000000203027207 */ /* 0x000fc40004000000 */
[----:B------:R-:W-:-:S05]  /*07e0*/  SEL R3, R13, R0, !P0 ;  /* 0x000000000d037207 */ /* 0x000fca0004000000 */
[----:B------:R-:W-:Y:S01]  /*07f0*/  STG.E.64 desc[UR4][R4.64], R2 ;  /* 0x0000000204007986 */ /* 0x000fe2000c101b04 */
[----:B------:R-:W-:Y:S05]  /*0800*/  EXIT ;  /* 0x000000000000794d */ /* 0x000fea0003800000 */
.L_x_0:
[----:B------:R-:W-:-:S00]  /*0810*/  BRA `(.L_x_0) ;  /* 0xfffffffc00fc7947 */ /* 0x000fc0000383ffff */
[----:B------:R-:W-:-:S00]  /*0820*/  NOP ;  /* 0x0000000000007918 */ /* 0x000fc00000000000 */
        /* <DEDUP_REMOVED lines=13> */
.L_x_1:


//--------------------- .nv.constant0.triton_poi_fused_cat_7 --------------------------
	.section	.nv.constant0.triton_poi_fused_cat_7,"a",@progbits
	.sectionflags	@""
	.align	4
.nv.constant0.triton_poi_fused_cat_7:
	.zero		612
